//
// Generated by NVIDIA NVVM Compiler
//
// Compiler Build ID: CL-36424714
// Cuda compilation tools, release 13.0, V13.0.88
// Based on NVVM 20.0.0
//

.version 9.0
.target sm_100
.address_size 64

	// .globl	_Z16euler_method_gpufPfff

.visible .entry _Z16euler_method_gpufPfff(
	.param .f32 _Z16euler_method_gpufPfff_param_0,
	.param .u64 .ptr .align 1 _Z16euler_method_gpufPfff_param_1,
	.param .f32 _Z16euler_method_gpufPfff_param_2,
	.param .f32 _Z16euler_method_gpufPfff_param_3
)
{
	.reg .pred 	%p<2>;
	.reg .b32 	%r<6>;
	.reg .b32 	%f<11>;
	.reg .b64 	%rd<5>;

	ld.param.f32 	%f1, [_Z16euler_method_gpufPfff_param_0];
	ld.param.u64 	%rd1, [_Z16euler_method_gpufPfff_param_1];
	ld.param.f32 	%f2, [_Z16euler_method_gpufPfff_param_2];
	ld.param.f32 	%f3, [_Z16euler_method_gpufPfff_param_3];
	mov.u32 	%r2, %tid.x;
	mov.u32 	%r3, %ctaid.x;
	mov.u32 	%r4, %ntid.x;
	mad.lo.s32 	%r1, %r3, %r4, %r2;
	cvt.rzi.s32.f32 	%r5, %f3;
	setp.ge.s32 	%p1, %r1, %r5;
	@%p1 bra 	$L__BB0_2;
	cvta.to.global.u64 	%rd2, %rd1;
	mul.wide.s32 	%rd3, %r1, 4;
	add.s64 	%rd4, %rd2, %rd3;
	ld.global.f32 	%f4, [%rd4];
	mul.f32 	%f5, %f1, 0f40800000;
	sub.f32 	%f6, %f5, %f4;
	add.f32 	%f7, %f6, 0f40400000;
	cvt.rn.f32.s32 	%f8, %r1;
	add.f32 	%f9, %f7, %f8;
	fma.rn.f32 	%f10, %f2, %f9, %f4;
	st.global.f32 	[%rd4], %f10;
$L__BB0_2:
	ret;

}


// ===== COMPILED SASS (sm_100) =====

	.target	sm_100

	.elftype	@"ET_EXEC"


//--------------------- .note.nv.tkinfo           --------------------------
	.section	.note.nv.tkinfo,"",@"SHT_NOTE"
	.sectionflags	@"SHF_NOTE_NV_TKINFO"
	.tkinfo
        /*0018*/ 	.word	0x00000002
        /*0030*/ 	.string	""
        /*0030*/ 	.string	"ptxas"
        /*0030*/ 	.string	"Cuda compilation tools, release 13.0, V13.0.88"
        /*0030*/ 	.string	"Build cuda_13.0.r13.0/compiler.36424714_0"
        /*0030*/ 	.string	"-arch sm_100 -m 64 "



//--------------------- .note.nv.cuinfo           --------------------------
	.section	.note.nv.cuinfo,"",@"SHT_NOTE"
	.sectionflags	@"SHF_NOTE_NV_CUINFO"
        /*0018*/ 	.short	0x0002
        /*001a*/ 	.short	0x0064
        /*001c*/ 	.short	0x0082
	.zero		2


//--------------------- .nv.info                  --------------------------
	.section	.nv.info,"",@"SHT_CUDA_INFO"
	.align	4


	//----- nvinfo : EIATTR_REGCOUNT
	.align		4
        /*0000*/ 	.byte	0x04, 0x2f
        /*0002*/ 	.short	(.L_1 - .L_0)
	.align		4
.L_0:
        /*0004*/ 	.word	index@(_Z16euler_method_gpufPfff)
        /*0008*/ 	.word	0x0000000a


	//----- nvinfo : EIATTR_FRAME_SIZE
	.align		4
.L_1:
        /*000c*/ 	.byte	0x04, 0x11
        /*000e*/ 	.short	(.L_3 - .L_2)
	.align		4
.L_2:
        /*0010*/ 	.word	index@(_Z16euler_method_gpufPfff)
        /*0014*/ 	.word	0x00000000


	//----- nvinfo : EIATTR_MIN_STACK_SIZE
	.align		4
.L_3:
        /*0018*/ 	.byte	0x04, 0x12
        /*001a*/ 	.short	(.L_5 - .L_4)
	.align		4
.L_4:
        /*001c*/ 	.word	index@(_Z16euler_method_gpufPfff)
        /*0020*/ 	.word	0x00000000
.L_5:


//--------------------- .nv.compat                --------------------------
	.section	.nv.compat,"",@"SHT_CUDA_COMPAT_INFO"
	.align	4
        /*0000*/ 	.byte	0x02, 0x09, 0x00, 0x00, 0x02, 0x02, 0x01, 0x00, 0x02, 0x05, 0x05, 0x00, 0x03, 0x07, 0x01, 0x01
        /*0010*/ 	.byte	0x02, 0x03, 0x00, 0x00, 0x02, 0x06, 0x01, 0x00, 0x04, 0x0b, 0x08, 0x00, 0x09, 0x00, 0x00, 0x00
        /*0020*/ 	.byte	0x00, 0x00, 0x00, 0x00


//--------------------- .nv.info._Z16euler_method_gpufPfff --------------------------
	.section	.nv.info._Z16euler_method_gpufPfff,"",@"SHT_CUDA_INFO"
	.sectionflags	@""
	.align	4


	//----- nvinfo : EIATTR_CUDA_API_VERSION
	.align		4
        /*0000*/ 	.byte	0x04, 0x37
        /*0002*/ 	.short	(.L_7 - .L_6)
.L_6:
        /*0004*/ 	.word	0x00000082


	//----- nvinfo : EIATTR_KPARAM_INFO
	.align		4
.L_7:
        /*0008*/ 	.byte	0x04, 0x17
        /*000a*/ 	.short	(.L_9 - .L_8)
.L_8:
        /*000c*/ 	.word	0x00000000
        /*0010*/ 	.short	0x0003
        /*0012*/ 	.short	0x0014
        /*0014*/ 	.byte	0x00, 0xf0, 0x11, 0x00


	//----- nvinfo : EIATTR_KPARAM_INFO
	.align		4
.L_9:
        /*0018*/ 	.byte	0x04, 0x17
        /*001a*/ 	.short	(.L_11 - .L_10)
.L_10:
        /*001c*/ 	.word	0x00000000
        /*0020*/ 	.short	0x0002
        /*0022*/ 	.short	0x0010
        /*0024*/ 	.byte	0x00, 0xf0, 0x11, 0x00


	//----- nvinfo : EIATTR_KPARAM_INFO
	.align		4
.L_11:
        /*0028*/ 	.byte	0x04, 0x17
        /*002a*/ 	.short	(.L_13 - .L_12)
.L_12:
        /*002c*/ 	.word	0x00000000
        /*0030*/ 	.short	0x0001
        /*0032*/ 	.short	0x0008
        /*0034*/ 	.byte	0x00, 0xf5, 0x21, 0x00


	//----- nvinfo : EIATTR_KPARAM_INFO
	.align		4
.L_13:
        /*0038*/ 	.byte	0x04, 0x17
        /*003a*/ 	.short	(.L_15 - .L_14)
.L_14:
        /*003c*/ 	.word	0x00000000
        /*0040*/ 	.short	0x0000
        /*0042*/ 	.short	0x0000
        /*0044*/ 	.byte	0x00, 0xf0, 0x11, 0x00


	//----- nvinfo : EIATTR_SPARSE_MMA_MASK
	.align		4
.L_15:
        /*0048*/ 	.byte	0x03, 0x50
        /*004a*/ 	.short	0x0000


	//----- nvinfo : EIATTR_MAXREG_COUNT
	.align		4
        /*004c*/ 	.byte	0x03, 0x1b
        /*004e*/ 	.short	0x00ff


	//----- nvinfo : EIATTR_MERCURY_ISA_VERSION
	.align		4
        /*0050*/ 	.byte	0x03, 0x5f
        /*0052*/ 	.short	0x0101


	//----- nvinfo : EIATTR_VRC_CTA_INIT_COUNT
	.align		4
        /*0054*/ 	.byte	0x02, 0x4a
	.zero		1
	.zero		1


	//----- nvinfo : EIATTR_EXIT_INSTR_OFFSETS
	.align		4
        /*0058*/ 	.byte	0x04, 0x1c
        /*005a*/ 	.short	(.L_17 - .L_16)


	//   ....[0]....
.L_16:
        /*005c*/ 	.word	0x00000080


	//   ....[1]....
        /*0060*/ 	.word	0x00000150


	//----- nvinfo : EIATTR_CBANK_PARAM_SIZE
	.align		4
.L_17:
        /*0064*/ 	.byte	0x03, 0x19
        /*0066*/ 	.short	0x0018


	//----- nvinfo : EIATTR_PARAM_CBANK
	.align		4
        /*0068*/ 	.byte	0x04, 0x0a
        /*006a*/ 	.short	(.L_19 - .L_18)
	.align		4
.L_18:
        /*006c*/ 	.word	index@(.nv.constant0._Z16euler_method_gpufPfff)
        /*0070*/ 	.short	0x0380
        /*0072*/ 	.short	0x0018


	//----- nvinfo : EIATTR_SW_WAR
	.align		4
.L_19:
        /*0074*/ 	.byte	0x04, 0x36
        /*0076*/ 	.short	(.L_21 - .L_20)
.L_20:
        /*0078*/ 	.word	0x00000008
.L_21:


//--------------------- .nv.callgraph             --------------------------
	.section	.nv.callgraph,"",@"SHT_CUDA_CALLGRAPH"
	.align	4
	.sectionentsize	8
	.align		4
        /*0000*/ 	.word	0x00000000
	.align		4
        /*0004*/ 	.word	0xffffffff
	.align		4
        /*0008*/ 	.word	0x00000000
	.align		4
        /*000c*/ 	.word	0xfffffffe
	.align		4
        /*0010*/ 	.word	0x00000000
	.align		4
        /*0014*/ 	.word	0xfffffffd
	.align		4
        /*0018*/ 	.word	0x00000000
	.align		4
        /*001c*/ 	.word	0xfffffffc


//--------------------- .text._Z16euler_method_gpufPfff --------------------------
	.section	.text._Z16euler_method_gpufPfff,"ax",@progbits
	.align	128
        .global         _Z16euler_method_gpufPfff
        .type           _Z16euler_method_gpufPfff,@function
        .size           _Z16euler_method_gpufPfff,(.L_x_1 - _Z16euler_method_gpufPfff)
        .other          _Z16euler_method_gpufPfff,@"STO_CUDA_ENTRY STV_DEFAULT"
_Z16euler_method_gpufPfff:
.text._Z16euler_method_gpufPfff:
[----:B------:R-:W-:Y:S01]  /*0000*/  LDC R1, c[0x0][0x37c] ;  /* 0x0000df00ff017b82 */ /* 0x000fe20000000800 */
[----:B------:R-:W0:Y:S01]  /*0010*/  S2R R5, SR_TID.X ;  /* 0x0000000000057919 */ /* 0x000e220000002100 */
[----:B------:R-:W1:Y:S06]  /*0020*/  LDCU UR5, c[0x0][0x394] ;  /* 0x00007280ff0577ac */ /* 0x000e6c0008000800 */
[----:B------:R-:W0:Y:S08]  /*0030*/  S2UR UR4, SR_CTAID.X ;  /* 0x00000000000479c3 */ /* 0x000e300000002500 */
[----:B------:R-:W0:Y:S01]  /*0040*/  LDC R2, c[0x0][0x360] ;  /* 0x0000d800ff027b82 */ /* 0x000e220000000800 */
[----:B-1----:R-:W1:Y:S01]  /*0050*/  F2I.TRUNC.NTZ R0, UR5 ;  /* 0x0000000500007d05 */ /* 0x002e62000820f100 */
[----:B0-----:R-:W-:-:S05]  /*0060*/  IMAD R5, R2, UR4, R5 ;  /* 0x0000000402057c24 */ /* 0x001fca000f8e0205 */
[----:B-1----:R-:W-:-:S13]  /*0070*/  ISETP.GE.AND P0, PT, R5, R0, PT ;  /* 0x000000000500720c */ /* 0x002fda0003f06270 */
[----:B------:R-:W-:Y:S05]  /*0080*/  @P0 EXIT ;  /* 0x000000000000094d */ /* 0x000fea0003800000 */
[----:B------:R-:W0:Y:S01]  /*0090*/  LDC.64 R2, c[0x0][0x388] ;  /* 0x0000e200ff027b82 */ /* 0x000e220000000a00 */
[----:B------:R-:W1:Y:S01]  /*00a0*/  LDCU.64 UR4, c[0x0][0x358] ;  /* 0x00006b00ff0477ac */ /* 0x000e620008000a00 */
[----:B------:R-:W2:Y:S06]  /*00b0*/  LDCU UR6, c[0x0][0x390] ;  /* 0x00007200ff0677ac */ /* 0x000eac0008000800 */
[----:B------:R-:W3:Y:S01]  /*00c0*/  LDC R7, c[0x0][0x380] ;  /* 0x0000e000ff077b82 */ /* 0x000ee20000000800 */
[----:B0-----:R-:W-:-:S05]  /*00d0*/  IMAD.WIDE R2, R5, 0x4, R2 ;  /* 0x0000000405027825 */ /* 0x001fca00078e0202 */
[----:B-1----:R-:W3:Y:S01]  /*00e0*/  LDG.E R0, desc[UR4][R2.64] ;  /* 0x0000000402007981 */ /* 0x002ee2000c1e1900 */
[----:B------:R-:W-:Y:S01]  /*00f0*/  I2FP.F32.S32 R5, R5 ;  /* 0x0000000500057245 */ /* 0x000fe20000201400 */
[----:B---3--:R-:W-:-:S04]  /*0100*/  FFMA R4, R7, 4, -R0 ;  /* 0x4080000007047823 */ /* 0x008fc80000000800 */
[----:B------:R-:W-:-:S04]  /*0110*/  FADD R4, R4, 3 ;  /* 0x4040000004047421 */ /* 0x000fc80000000000 */
[----:B------:R-:W-:-:S04]  /*0120*/  FADD R5, R4, R5 ;  /* 0x0000000504057221 */ /* 0x000fc80000000000 */
[----:B--2---:R-:W-:-:S05]  /*0130*/  FFMA R5, R5, UR6, R0 ;  /* 0x0000000605057c23 */ /* 0x004fca0008000000 */
[----:B------:R-:W-:Y:S01]  /*0140*/  STG.E desc[UR4][R2.64], R5 ;  /* 0x0000000502007986 */ /* 0x000fe2000c101904 */
[----:B------:R-:W-:Y:S05]  /*0150*/  EXIT ;  /* 0x000000000000794d */ /* 0x000fea0003800000 */
.L_x_0:
[----:B------:R-:W-:-:S00]  /*0160*/  BRA `(.L_x_0) ;  /* 0xfffffffc00fc7947 */ /* 0x000fc0000383ffff */
[----:B------:R-:W-:-:S00]  /*0170*/  NOP ;  /* 0x0000000000007918 */ /* 0x000fc00000000000 */
        /* <DEDUP_REMOVED lines=8> */
.L_x_1:


//--------------------- .nv.shared.reserved.0     --------------------------
	.section	.nv.shared.reserved.0,"aw",@nobits
	.weak		__nv_reservedSMEM_offset_0_alias
	.size		__nv_reservedSMEM_offset_0_alias, 0, 64
	.other		__nv_reservedSMEM_offset_0_alias,@"STO_CUDA_RESERVED_SHARED STV_DEFAULT"
__nv_reservedSMEM_offset_0_alias:
	.zero		0
	.zero		64


//--------------------- .nv.constant0._Z16euler_method_gpufPfff --------------------------
	.section	.nv.constant0._Z16euler_method_gpufPfff,"a",@progbits
	.sectionflags	@""
	.align	4
.nv.constant0._Z16euler_method_gpufPfff:
	.zero		920


//--------------------- SYMBOLS --------------------------

	.type		.nv.reservedSmem.offset0,@object
	.size		.nv.reservedSmem.offset0,0x4
